//
// Generated by NVIDIA NVVM Compiler
//
// Compiler Build ID: CL-36424714
// Cuda compilation tools, release 13.0, V13.0.88
// Based on NVVM 20.0.0
//

.version 9.0
.target sm_100
.address_size 64

	// .globl	_Z19oddeven_sort_kernelPii

.visible .entry _Z19oddeven_sort_kernelPii(
	.param .u64 .ptr .align 1 _Z19oddeven_sort_kernelPii_param_0,
	.param .u32 _Z19oddeven_sort_kernelPii_param_1
)
{
	.reg .pred 	%p<6>;
	.reg .b32 	%r<17>;
	.reg .b64 	%rd<11>;

	ld.param.u64 	%rd5, [_Z19oddeven_sort_kernelPii_param_0];
	ld.param.u32 	%r10, [_Z19oddeven_sort_kernelPii_param_1];
	setp.lt.s32 	%p1, %r10, 1;
	@%p1 bra 	$L__BB0_8;
	mov.u32 	%r12, %tid.x;
	add.s32 	%r1, %r10, -1;
	mul.wide.u32 	%rd6, %r12, 8;
	cvta.to.global.u64 	%rd7, %rd5;
	add.s64 	%rd8, %rd6, %rd7;
	add.s64 	%rd1, %rd8, 4;
	shl.b32 	%r2, %r12, 1;
	mov.b32 	%r15, 1;
$L__BB0_2:
	and.b32  	%r13, %r15, 1;
	add.s32 	%r16, %r2, %r13;
	setp.ge.s32 	%p2, %r16, %r1;
	@%p2 bra 	$L__BB0_7;
	mul.wide.u32 	%rd9, %r13, 4;
	add.s64 	%rd10, %rd1, %rd9;
$L__BB0_4:
	ld.global.u32 	%r6, [%rd10+-4];
	ld.global.u32 	%r7, [%rd10];
	setp.le.s32 	%p3, %r6, %r7;
	@%p3 bra 	$L__BB0_6;
	st.global.u32 	[%rd10+-4], %r7;
	st.global.u32 	[%rd10], %r6;
$L__BB0_6:
	add.s32 	%r16, %r16, 1024;
	add.s64 	%rd10, %rd10, 4096;
	setp.lt.s32 	%p4, %r16, %r1;
	@%p4 bra 	$L__BB0_4;
$L__BB0_7:
	bar.sync 	0;
	add.s32 	%r9, %r15, 1;
	setp.ne.s32 	%p5, %r15, %r10;
	mov.u32 	%r15, %r9;
	@%p5 bra 	$L__BB0_2;
$L__BB0_8:
	ret;

}


// ===== COMPILED SASS (sm_100) =====

	.target	sm_100

	.elftype	@"ET_EXEC"


//--------------------- .note.nv.tkinfo           --------------------------
	.section	.note.nv.tkinfo,"",@"SHT_NOTE"
	.sectionflags	@"SHF_NOTE_NV_TKINFO"
	.tkinfo
        /*0018*/ 	.word	0x00000002
        /*0030*/ 	.string	""
        /*0030*/ 	.string	"ptxas"
        /*0030*/ 	.string	"Cuda compilation tools, release 13.0, V13.0.88"
        /*0030*/ 	.string	"Build cuda_13.0.r13.0/compiler.36424714_0"
        /*0030*/ 	.string	"-arch sm_100 -m 64 "



//--------------------- .note.nv.cuinfo           --------------------------
	.section	.note.nv.cuinfo,"",@"SHT_NOTE"
	.sectionflags	@"SHF_NOTE_NV_CUINFO"
        /*0018*/ 	.short	0x0002
        /*001a*/ 	.short	0x0064
        /*001c*/ 	.short	0x0082
	.zero		2


//--------------------- .nv.info                  --------------------------
	.section	.nv.info,"",@"SHT_CUDA_INFO"
	.align	4


	//----- nvinfo : EIATTR_REGCOUNT
	.align		4
        /*0000*/ 	.byte	0x04, 0x2f
        /*0002*/ 	.short	(.L_1 - .L_0)
	.align		4
.L_0:
        /*0004*/ 	.word	index@(_Z19oddeven_sort_kernelPii)
        /*0008*/ 	.word	0x00000010


	//----- nvinfo : EIATTR_FRAME_SIZE
	.align		4
.L_1:
        /*000c*/ 	.byte	0x04, 0x11
        /*000e*/ 	.short	(.L_3 - .L_2)
	.align		4
.L_2:
        /*0010*/ 	.word	index@(_Z19oddeven_sort_kernelPii)
        /*0014*/ 	.word	0x00000000


	//----- nvinfo : EIATTR_MIN_STACK_SIZE
	.align		4
.L_3:
        /*0018*/ 	.byte	0x04, 0x12
        /*001a*/ 	.short	(.L_5 - .L_4)
	.align		4
.L_4:
        /*001c*/ 	.word	index@(_Z19oddeven_sort_kernelPii)
        /*0020*/ 	.word	0x00000000
.L_5:


//--------------------- .nv.compat                --------------------------
	.section	.nv.compat,"",@"SHT_CUDA_COMPAT_INFO"
	.align	4
        /*0000*/ 	.byte	0x02, 0x09, 0x00, 0x00, 0x02, 0x02, 0x01, 0x00, 0x02, 0x05, 0x05, 0x00, 0x03, 0x07, 0x01, 0x01
        /*0010*/ 	.byte	0x02, 0x03, 0x00, 0x00, 0x02, 0x06, 0x01, 0x00, 0x04, 0x0b, 0x08, 0x00, 0x09, 0x00, 0x00, 0x00
        /*0020*/ 	.byte	0x00, 0x00, 0x00, 0x00


//--------------------- .nv.info._Z19oddeven_sort_kernelPii --------------------------
	.section	.nv.info._Z19oddeven_sort_kernelPii,"",@"SHT_CUDA_INFO"
	.sectionflags	@""
	.align	4


	//----- nvinfo : EIATTR_CUDA_API_VERSION
	.align		4
        /*0000*/ 	.byte	0x04, 0x37
        /*0002*/ 	.short	(.L_7 - .L_6)
.L_6:
        /*0004*/ 	.word	0x00000082


	//----- nvinfo : EIATTR_KPARAM_INFO
	.align		4
.L_7:
        /*0008*/ 	.byte	0x04, 0x17
        /*000a*/ 	.short	(.L_9 - .L_8)
.L_8:
        /*000c*/ 	.word	0x00000000
        /*0010*/ 	.short	0x0001
        /*0012*/ 	.short	0x0008
        /*0014*/ 	.byte	0x00, 0xf0, 0x11, 0x00


	//----- nvinfo : EIATTR_KPARAM_INFO
	.align		4
.L_9:
        /*0018*/ 	.byte	0x04, 0x17
        /*001a*/ 	.short	(.L_11 - .L_10)
.L_10:
        /*001c*/ 	.word	0x00000000
        /*0020*/ 	.short	0x0000
        /*0022*/ 	.short	0x0000
        /*0024*/ 	.byte	0x00, 0xf5, 0x21, 0x00


	//----- nvinfo : EIATTR_SPARSE_MMA_MASK
	.align		4
.L_11:
        /*0028*/ 	.byte	0x03, 0x50
        /*002a*/ 	.short	0x0000


	//----- nvinfo : EIATTR_MAXREG_COUNT
	.align		4
        /*002c*/ 	.byte	0x03, 0x1b
        /*002e*/ 	.short	0x00ff


	//----- nvinfo : EIATTR_NUM_BARRIERS
	.align		4
        /*0030*/ 	.byte	0x02, 0x4c
        /*0032*/ 	.byte	0x01
	.zero		1


	//----- nvinfo : EIATTR_MERCURY_ISA_VERSION
	.align		4
        /*0034*/ 	.byte	0x03, 0x5f
        /*0036*/ 	.short	0x0101


	//----- nvinfo : EIATTR_VRC_CTA_INIT_COUNT
	.align		4
        /*0038*/ 	.byte	0x02, 0x4a
	.zero		1
	.zero		1


	//----- nvinfo : EIATTR_EXIT_INSTR_OFFSETS
	.align		4
        /*003c*/ 	.byte	0x04, 0x1c
        /*003e*/ 	.short	(.L_13 - .L_12)


	//   ....[0]....
.L_12:
        /*0040*/ 	.word	0x00000030


	//   ....[1]....
        /*0044*/ 	.word	0x00000260


	//----- nvinfo : EIATTR_CRS_STACK_SIZE
	.align		4
.L_13:
        /*0048*/ 	.byte	0x04, 0x1e
        /*004a*/ 	.short	(.L_15 - .L_14)
.L_14:
        /*004c*/ 	.word	0x00000000


	//----- nvinfo : EIATTR_CBANK_PARAM_SIZE
	.align		4
.L_15:
        /*0050*/ 	.byte	0x03, 0x19
        /*0052*/ 	.short	0x000c


	//----- nvinfo : EIATTR_PARAM_CBANK
	.align		4
        /*0054*/ 	.byte	0x04, 0x0a
        /*0056*/ 	.short	(.L_17 - .L_16)
	.align		4
.L_16:
        /*0058*/ 	.word	index@(.nv.constant0._Z19oddeven_sort_kernelPii)
        /*005c*/ 	.short	0x0380
        /*005e*/ 	.short	0x000c


	//----- nvinfo : EIATTR_SW_WAR
	.align		4
.L_17:
        /*0060*/ 	.byte	0x04, 0x36
        /*0062*/ 	.short	(.L_19 - .L_18)
.L_18:
        /*0064*/ 	.word	0x00000008
.L_19:


//--------------------- .nv.callgraph             --------------------------
	.section	.nv.callgraph,"",@"SHT_CUDA_CALLGRAPH"
	.align	4
	.sectionentsize	8
	.align		4
        /*0000*/ 	.word	0x00000000
	.align		4
        /*0004*/ 	.word	0xffffffff
	.align		4
        /*0008*/ 	.word	0x00000000
	.align		4
        /*000c*/ 	.word	0xfffffffe
	.align		4
        /*0010*/ 	.word	0x00000000
	.align		4
        /*0014*/ 	.word	0xfffffffd
	.align		4
        /*0018*/ 	.word	0x00000000
	.align		4
        /*001c*/ 	.word	0xfffffffc


//--------------------- .text._Z19oddeven_sort_kernelPii --------------------------
	.section	.text._Z19oddeven_sort_kernelPii,"ax",@progbits
	.align	128
        .global         _Z19oddeven_sort_kernelPii
        .type           _Z19oddeven_sort_kernelPii,@function
        .size           _Z19oddeven_sort_kernelPii,(.L_x_5 - _Z19oddeven_sort_kernelPii)
        .other          _Z19oddeven_sort_kernelPii,@"STO_CUDA_ENTRY STV_DEFAULT"
_Z19oddeven_sort_kernelPii:
.text._Z19oddeven_sort_kernelPii:
[----:B------:R-:W-:Y:S08]  /*0000*/  LDC R1, c[0x0][0x37c] ;  /* 0x0000df00ff017b82 */ /* 0x000ff00000000800 */
[----:B------:R-:W0:Y:S02]  /*0010*/  LDC R0, c[0x0][0x388] ;  /* 0x0000e200ff007b82 */ /* 0x000e240000000800 */
[----:B0-----:R-:W-:-:S13]  /*0020*/  ISETP.GE.AND P0, PT, R0, 0x1, PT ;  /* 0x000000010000780c */ /* 0x001fda0003f06270 */
[----:B------:R-:W-:Y:S05]  /*0030*/  @!P0 EXIT ;  /* 0x000000000000894d */ /* 0x000fea0003800000 */
[----:B------:R-:W0:Y:S01]  /*0040*/  S2R R9, SR_TID.X ;  /* 0x0000000000097919 */ /* 0x000e220000002100 */
[----:B------:R-:W0:Y:S01]  /*0050*/  LDC.64 R2, c[0x0][0x380] ;  /* 0x0000e000ff027b82 */ /* 0x000e220000000a00 */
[----:B------:R-:W-:Y:S02]  /*0060*/  HFMA2 R6, -RZ, RZ, 0, 5.9604644775390625e-08 ;  /* 0x00000001ff067431 */ /* 0x000fe400000001ff */
[----:B------:R-:W-:Y:S01]  /*0070*/  VIADD R0, R0, 0xffffffff ;  /* 0xffffffff00007836 */ /* 0x000fe20000000000 */
[----:B------:R-:W1:Y:S01]  /*0080*/  LDCU.64 UR4, c[0x0][0x358] ;  /* 0x00006b00ff0477ac */ /* 0x000e620008000a00 */
[----:B0-----:R-:W-:-:S03]  /*0090*/  IMAD.WIDE.U32 R2, R9, 0x8, R2 ;  /* 0x0000000809027825 */ /* 0x001fc600078e0002 */
[----:B------:R-:W-:-:S05]  /*00a0*/  IADD3 R2, P0, PT, R2, 0x4, RZ ;  /* 0x0000000402027810 */ /* 0x000fca0007f1e0ff */
[----:B-1----:R-:W-:-:S08]  /*00b0*/  IMAD.X R3, RZ, RZ, R3, P0 ;  /* 0x000000ffff037224 */ /* 0x002fd000000e0603 */
.L_x_3:
[----:B0-----:R-:W-:Y:S01]  /*00c0*/  LOP3.LUT R4, R6, 0x1, RZ, 0xc0, !PT ;  /* 0x0000000106047812 */ /* 0x001fe200078ec0ff */
[----:B------:R-:W0:Y:S01]  /*00d0*/  LDCU UR6, c[0x0][0x388] ;  /* 0x00007100ff0677ac */ /* 0x000e220008000800 */
[----:B------:R-:W-:Y:S03]  /*00e0*/  BSSY.RECONVERGENT B0, `(.L_x_0) ;  /* 0x0000014000007945 */ /* 0x000fe60003800200 */
[----:B------:R-:W-:-:S05]  /*00f0*/  IMAD R7, R9, 0x2, R4 ;  /* 0x0000000209077824 */ /* 0x000fca00078e0204 */
[----:B------:R-:W-:Y:S02]  /*0100*/  ISETP.GE.AND P1, PT, R7, R0, PT ;  /* 0x000000000700720c */ /* 0x000fe40003f26270 */
[----:B0-----:R-:W-:-:S11]  /*0110*/  ISETP.NE.AND P0, PT, R6, UR6, PT ;  /* 0x0000000606007c0c */ /* 0x001fd6000bf05270 */
[----:B------:R-:W-:Y:S05]  /*0120*/  @P1 BRA `(.L_x_1) ;  /* 0x00000000003c1947 */ /* 0x000fea0003800000 */
[----:B------:R-:W-:-:S04]  /*0130*/  IMAD.WIDE.U32 R4, R4, 0x4, R2 ;  /* 0x0000000404047825 */ /* 0x000fc800078e0002 */
[----:B------:R-:W-:Y:S01]  /*0140*/  IMAD.MOV.U32 R8, RZ, RZ, R4 ;  /* 0x000000ffff087224 */ /* 0x000fe200078e0004 */
[----:B------:R-:W-:-:S07]  /*0150*/  MOV R11, R5 ;  /* 0x00000005000b7202 */ /* 0x000fce0000000f00 */
.L_x_2:
[----:B0-----:R-:W-:Y:S02]  /*0160*/  IMAD.MOV.U32 R4, RZ, RZ, R8 ;  /* 0x000000ffff047224 */ /* 0x001fe400078e0008 */
[----:B------:R-:W-:-:S05]  /*0170*/  IMAD.MOV.U32 R5, RZ, RZ, R11 ;  /* 0x000000ffff057224 */ /* 0x000fca00078e000b */
[----:B------:R-:W2:Y:S04]  /*0180*/  LDG.E R13, desc[UR4][R4.64+-0x4] ;  /* 0xfffffc04040d7981 */ /* 0x000ea8000c1e1900 */
[----:B------:R-:W2:Y:S01]  /*0190*/  LDG.E R10, desc[UR4][R4.64] ;  /* 0x00000004040a7981 */ /* 0x000ea2000c1e1900 */
[----:B------:R-:W-:-:S04]  /*01a0*/  IADD3 R7, PT, PT, R7, 0x400, RZ ;  /* 0x0000040007077810 */ /* 0x000fc80007ffe0ff */
[----:B------:R-:W-:Y:S02]  /*01b0*/  ISETP.GE.AND P2, PT, R7, R0, PT ;  /* 0x000000000700720c */ /* 0x000fe40003f46270 */
[----:B--2---:R-:W-:-:S13]  /*01c0*/  ISETP.GT.AND P1, PT, R13, R10, PT ;  /* 0x0000000a0d00720c */ /* 0x004fda0003f24270 */
[----:B------:R0:W-:Y:S04]  /*01d0*/  @P1 STG.E desc[UR4][R4.64+-0x4], R10 ;  /* 0xfffffc0a04001986 */ /* 0x0001e8000c101904 */
[----:B------:R0:W-:Y:S01]  /*01e0*/  @P1 STG.E desc[UR4][R4.64], R13 ;  /* 0x0000000d04001986 */ /* 0x0001e2000c101904 */
[----:B------:R-:W-:-:S05]  /*01f0*/  IADD3 R8, P1, PT, R4, 0x1000, RZ ;  /* 0x0000100004087810 */ /* 0x000fca0007f3e0ff */
[----:B------:R-:W-:Y:S01]  /*0200*/  IMAD.X R11, RZ, RZ, R5, P1 ;  /* 0x000000ffff0b7224 */ /* 0x000fe200008e0605 */
[----:B------:R-:W-:Y:S07]  /*0210*/  @!P2 BRA `(.L_x_2) ;  /* 0xfffffffc00d0a947 */ /* 0x000fee000383ffff */
.L_x_1:
[----:B------:R-:W-:Y:S05]  /*0220*/  BSYNC.RECONVERGENT B0 ;  /* 0x0000000000007941 */ /* 0x000fea0003800200 */
.L_x_0:
[----:B------:R-:W-:Y:S01]  /*0230*/  BAR.SYNC.DEFER_BLOCKING 0x0 ;  /* 0x0000000000007b1d */ /* 0x000fe20000010000 */
[----:B------:R-:W-:-:S05]  /*0240*/  IADD3 R6, PT, PT, R6, 0x1, RZ ;  /* 0x0000000106067810 */ /* 0x000fca0007ffe0ff */
[----:B------:R-:W-:Y:S05]  /*0250*/  @P0 BRA `(.L_x_3) ;  /* 0xfffffffc00980947 */ /* 0x000fea000383ffff */
[----:B------:R-:W-:Y:S05]  /*0260*/  EXIT ;  /* 0x000000000000794d */ /* 0x000fea0003800000 */
.L_x_4:
[----:B------:R-:W-:-:S00]  /*0270*/  BRA `(.L_x_4) ;  /* 0xfffffffc00fc7947 */ /* 0x000fc0000383ffff */
[----:B------:R-:W-:-:S00]  /*0280*/  NOP ;  /* 0x0000000000007918 */ /* 0x000fc00000000000 */
[----:B------:R-:W-:-:S00]  /*0290*/  NOP ;  /* 0x0000000000007918 */ /* 0x000fc00000000000 */
[----:B------:R-:W-:-:S00]  /*02a0*/  NOP ;  /* 0x0000000000007918 */ /* 0x000fc00000000000 */
[----:B------:R-:W-:-:S00]  /*02b0*/  NOP ;  /* 0x0000000000007918 */ /* 0x000fc00000000000 */
[----:B------:R-:W-:-:S00]  /*02c0*/  NOP ;  /* 0x0000000000007918 */ /* 0x000fc00000000000 */
[----:B------:R-:W-:-:S00]  /*02d0*/  NOP ;  /* 0x0000000000007918 */ /* 0x000fc00000000000 */
[----:B------:R-:W-:-:S00]  /*02e0*/  NOP ;  /* 0x0000000000007918 */ /* 0x000fc00000000000 */
[----:B------:R-:W-:-:S00]  /*02f0*/  NOP ;  /* 0x0000000000007918 */ /* 0x000fc00000000000 */
.L_x_5:


//--------------------- .nv.shared.reserved.0     --------------------------
	.section	.nv.shared.reserved.0,"aw",@nobits
	.weak		__nv_reservedSMEM_offset_0_alias
	.size		__nv_reservedSMEM_offset_0_alias, 0, 64
	.other		__nv_reservedSMEM_offset_0_alias,@"STO_CUDA_RESERVED_SHARED STV_DEFAULT"
__nv_reservedSMEM_offset_0_alias:
	.zero		0
	.zero		64


//--------------------- .nv.constant0._Z19oddeven_sort_kernelPii --------------------------
	.section	.nv.constant0._Z19oddeven_sort_kernelPii,"a",@progbits
	.sectionflags	@""
	.align	4
.nv.constant0._Z19oddeven_sort_kernelPii:
	.zero		908


//--------------------- SYMBOLS --------------------------

	.type		.nv.reservedSmem.offset0,@object
	.size		.nv.reservedSmem.offset0,0x4
